//
// Generated by NVIDIA NVVM Compiler
//
// Compiler Build ID: CL-36424714
// Cuda compilation tools, release 13.0, V13.0.88
// Based on NVVM 20.0.0
//

.version 9.0
.target sm_100
.address_size 64

	// .globl	_Z9_update32iPfS_S_S_ddddddd

.visible .entry _Z9_update32iPfS_S_S_ddddddd(
	.param .u32 _Z9_update32iPfS_S_S_ddddddd_param_0,
	.param .u64 .ptr .align 1 _Z9_update32iPfS_S_S_ddddddd_param_1,
	.param .u64 .ptr .align 1 _Z9_update32iPfS_S_S_ddddddd_param_2,
	.param .u64 .ptr .align 1 _Z9_update32iPfS_S_S_ddddddd_param_3,
	.param .u64 .ptr .align 1 _Z9_update32iPfS_S_S_ddddddd_param_4,
	.param .f64 _Z9_update32iPfS_S_S_ddddddd_param_5,
	.param .f64 _Z9_update32iPfS_S_S_ddddddd_param_6,
	.param .f64 _Z9_update32iPfS_S_S_ddddddd_param_7,
	.param .f64 _Z9_update32iPfS_S_S_ddddddd_param_8,
	.param .f64 _Z9_update32iPfS_S_S_ddddddd_param_9,
	.param .f64 _Z9_update32iPfS_S_S_ddddddd_param_10,
	.param .f64 _Z9_update32iPfS_S_S_ddddddd_param_11
)
{
	.reg .pred 	%p<6>;
	.reg .b32 	%r<6>;
	.reg .b32 	%f<12>;
	.reg .b64 	%rd<16>;
	.reg .b64 	%fd<21>;

	ld.param.u32 	%r2, [_Z9_update32iPfS_S_S_ddddddd_param_0];
	ld.param.u64 	%rd4, [_Z9_update32iPfS_S_S_ddddddd_param_2];
	ld.param.u64 	%rd6, [_Z9_update32iPfS_S_S_ddddddd_param_4];
	ld.param.f64 	%fd5, [_Z9_update32iPfS_S_S_ddddddd_param_5];
	ld.param.f64 	%fd20, [_Z9_update32iPfS_S_S_ddddddd_param_6];
	ld.param.f64 	%fd19, [_Z9_update32iPfS_S_S_ddddddd_param_8];
	ld.param.f64 	%fd9, [_Z9_update32iPfS_S_S_ddddddd_param_9];
	ld.param.f64 	%fd10, [_Z9_update32iPfS_S_S_ddddddd_param_10];
	ld.param.f64 	%fd11, [_Z9_update32iPfS_S_S_ddddddd_param_11];
	mov.u32 	%r3, %tid.x;
	mov.u32 	%r4, %ctaid.x;
	mov.u32 	%r5, %ntid.x;
	mad.lo.s32 	%r1, %r4, %r5, %r3;
	setp.ge.s32 	%p1, %r1, %r2;
	@%p1 bra 	$L__BB0_8;
	ld.param.u64 	%rd15, [_Z9_update32iPfS_S_S_ddddddd_param_3];
	ld.param.u64 	%rd14, [_Z9_update32iPfS_S_S_ddddddd_param_1];
	cvta.to.global.u64 	%rd7, %rd4;
	cvta.to.global.u64 	%rd8, %rd14;
	cvta.to.global.u64 	%rd9, %rd15;
	cvta.to.global.u64 	%rd10, %rd6;
	mul.wide.s32 	%rd11, %r1, 4;
	add.s64 	%rd1, %rd7, %rd11;
	ld.global.f32 	%f1, [%rd1];
	cvt.f64.f32 	%fd12, %f1;
	add.s64 	%rd12, %rd9, %rd11;
	ld.global.f32 	%f2, [%rd12];
	add.s64 	%rd2, %rd8, %rd11;
	ld.global.f32 	%f3, [%rd2];
	sub.f32 	%f4, %f2, %f3;
	cvt.f64.f32 	%fd13, %f4;
	mul.f64 	%fd14, %fd10, %fd13;
	fma.rn.f64 	%fd15, %fd5, %fd12, %fd14;
	add.s64 	%rd13, %rd10, %rd11;
	ld.global.f32 	%f5, [%rd13];
	sub.f32 	%f6, %f5, %f3;
	cvt.f64.f32 	%fd16, %f6;
	fma.rn.f64 	%fd17, %fd11, %fd16, %fd15;
	cvt.rn.f32.f64 	%f7, %fd17;
	cvt.f64.f32 	%fd1, %f7;
	setp.gt.f64 	%p2, %fd19, %fd1;
	@%p2 bra 	$L__BB0_4;
	setp.lt.f64 	%p3, %fd9, %fd1;
	mov.f64 	%fd19, %fd9;
	@%p3 bra 	$L__BB0_4;
	mov.f64 	%fd19, %fd1;
$L__BB0_4:
	cvt.rn.f32.f64 	%f8, %fd19;
	st.global.f32 	[%rd1], %f8;
	ld.global.f32 	%f9, [%rd2];
	add.f32 	%f10, %f9, %f8;
	cvt.f64.f32 	%fd3, %f10;
	setp.gt.f64 	%p4, %fd20, %fd3;
	@%p4 bra 	$L__BB0_7;
	ld.param.f64 	%fd20, [_Z9_update32iPfS_S_S_ddddddd_param_7];
	setp.lt.f64 	%p5, %fd20, %fd3;
	@%p5 bra 	$L__BB0_7;
	mov.f64 	%fd20, %fd3;
$L__BB0_7:
	cvt.rn.f32.f64 	%f11, %fd20;
	st.global.f32 	[%rd2], %f11;
$L__BB0_8:
	ret;

}
	// .globl	_Z9_update64iPdS_S_S_ddddddd
.visible .entry _Z9_update64iPdS_S_S_ddddddd(
	.param .u32 _Z9_update64iPdS_S_S_ddddddd_param_0,
	.param .u64 .ptr .align 1 _Z9_update64iPdS_S_S_ddddddd_param_1,
	.param .u64 .ptr .align 1 _Z9_update64iPdS_S_S_ddddddd_param_2,
	.param .u64 .ptr .align 1 _Z9_update64iPdS_S_S_ddddddd_param_3,
	.param .u64 .ptr .align 1 _Z9_update64iPdS_S_S_ddddddd_param_4,
	.param .f64 _Z9_update64iPdS_S_S_ddddddd_param_5,
	.param .f64 _Z9_update64iPdS_S_S_ddddddd_param_6,
	.param .f64 _Z9_update64iPdS_S_S_ddddddd_param_7,
	.param .f64 _Z9_update64iPdS_S_S_ddddddd_param_8,
	.param .f64 _Z9_update64iPdS_S_S_ddddddd_param_9,
	.param .f64 _Z9_update64iPdS_S_S_ddddddd_param_10,
	.param .f64 _Z9_update64iPdS_S_S_ddddddd_param_11
)
{
	.reg .pred 	%p<6>;
	.reg .b32 	%r<6>;
	.reg .b64 	%rd<16>;
	.reg .b64 	%fd<24>;

	ld.param.u32 	%r2, [_Z9_update64iPdS_S_S_ddddddd_param_0];
	ld.param.u64 	%rd4, [_Z9_update64iPdS_S_S_ddddddd_param_2];
	ld.param.u64 	%rd6, [_Z9_update64iPdS_S_S_ddddddd_param_4];
	ld.param.f64 	%fd5, [_Z9_update64iPdS_S_S_ddddddd_param_5];
	ld.param.f64 	%fd23, [_Z9_update64iPdS_S_S_ddddddd_param_6];
	ld.param.f64 	%fd22, [_Z9_update64iPdS_S_S_ddddddd_param_8];
	ld.param.f64 	%fd9, [_Z9_update64iPdS_S_S_ddddddd_param_9];
	ld.param.f64 	%fd10, [_Z9_update64iPdS_S_S_ddddddd_param_10];
	ld.param.f64 	%fd11, [_Z9_update64iPdS_S_S_ddddddd_param_11];
	mov.u32 	%r3, %tid.x;
	mov.u32 	%r4, %ctaid.x;
	mov.u32 	%r5, %ntid.x;
	mad.lo.s32 	%r1, %r4, %r5, %r3;
	setp.ge.s32 	%p1, %r1, %r2;
	@%p1 bra 	$L__BB1_8;
	ld.param.u64 	%rd15, [_Z9_update64iPdS_S_S_ddddddd_param_3];
	ld.param.u64 	%rd14, [_Z9_update64iPdS_S_S_ddddddd_param_1];
	cvta.to.global.u64 	%rd7, %rd4;
	cvta.to.global.u64 	%rd8, %rd14;
	cvta.to.global.u64 	%rd9, %rd15;
	cvta.to.global.u64 	%rd10, %rd6;
	mul.wide.s32 	%rd11, %r1, 8;
	add.s64 	%rd1, %rd7, %rd11;
	ld.global.f64 	%fd12, [%rd1];
	add.s64 	%rd12, %rd9, %rd11;
	ld.global.f64 	%fd13, [%rd12];
	add.s64 	%rd2, %rd8, %rd11;
	ld.global.f64 	%fd14, [%rd2];
	sub.f64 	%fd15, %fd13, %fd14;
	mul.f64 	%fd16, %fd10, %fd15;
	fma.rn.f64 	%fd17, %fd5, %fd12, %fd16;
	add.s64 	%rd13, %rd10, %rd11;
	ld.global.f64 	%fd18, [%rd13];
	sub.f64 	%fd19, %fd18, %fd14;
	fma.rn.f64 	%fd1, %fd11, %fd19, %fd17;
	setp.lt.f64 	%p2, %fd1, %fd22;
	@%p2 bra 	$L__BB1_4;
	setp.gt.f64 	%p3, %fd1, %fd9;
	mov.f64 	%fd22, %fd9;
	@%p3 bra 	$L__BB1_4;
	mov.f64 	%fd22, %fd1;
$L__BB1_4:
	st.global.f64 	[%rd1], %fd22;
	ld.global.f64 	%fd20, [%rd2];
	add.f64 	%fd3, %fd22, %fd20;
	setp.lt.f64 	%p4, %fd3, %fd23;
	@%p4 bra 	$L__BB1_7;
	ld.param.f64 	%fd23, [_Z9_update64iPdS_S_S_ddddddd_param_7];
	setp.gt.f64 	%p5, %fd3, %fd23;
	@%p5 bra 	$L__BB1_7;
	mov.f64 	%fd23, %fd3;
$L__BB1_7:
	st.global.f64 	[%rd2], %fd23;
$L__BB1_8:
	ret;

}


// ===== COMPILED SASS (sm_100) =====

	.target	sm_100

	.elftype	@"ET_EXEC"


//--------------------- .note.nv.tkinfo           --------------------------
	.section	.note.nv.tkinfo,"",@"SHT_NOTE"
	.sectionflags	@"SHF_NOTE_NV_TKINFO"
	.tkinfo
        /*0018*/ 	.word	0x00000002
        /*0030*/ 	.string	""
        /*0030*/ 	.string	"ptxas"
        /*0030*/ 	.string	"Cuda compilation tools, release 13.0, V13.0.88"
        /*0030*/ 	.string	"Build cuda_13.0.r13.0/compiler.36424714_0"
        /*0030*/ 	.string	"-arch sm_100 -m 64 "



//--------------------- .note.nv.cuinfo           --------------------------
	.section	.note.nv.cuinfo,"",@"SHT_NOTE"
	.sectionflags	@"SHF_NOTE_NV_CUINFO"
        /*0018*/ 	.short	0x0002
        /*001a*/ 	.short	0x0064
        /*001c*/ 	.short	0x0082
	.zero		2


//--------------------- .nv.info                  --------------------------
	.section	.nv.info,"",@"SHT_CUDA_INFO"
	.align	4


	//----- nvinfo : EIATTR_REGCOUNT
	.align		4
        /*0000*/ 	.byte	0x04, 0x2f
        /*0002*/ 	.short	(.L_1 - .L_0)
	.align		4
.L_0:
        /*0004*/ 	.word	index@(_Z9_update32iPfS_S_S_ddddddd)
        /*0008*/ 	.word	0x00000014


	//----- nvinfo : EIATTR_FRAME_SIZE
	.align		4
.L_1:
        /*000c*/ 	.byte	0x04, 0x11
        /*000e*/ 	.short	(.L_3 - .L_2)
	.align		4
.L_2:
        /*0010*/ 	.word	index@(_Z9_update32iPfS_S_S_ddddddd)
        /*0014*/ 	.word	0x00000000


	//----- nvinfo : EIATTR_REGCOUNT
	.align		4
.L_3:
        /*0018*/ 	.byte	0x04, 0x2f
        /*001a*/ 	.short	(.L_5 - .L_4)
	.align		4
.L_4:
        /*001c*/ 	.word	index@(_Z9_update64iPdS_S_S_ddddddd)
        /*0020*/ 	.word	0x00000014


	//----- nvinfo : EIATTR_FRAME_SIZE
	.align		4
.L_5:
        /*0024*/ 	.byte	0x04, 0x11
        /*0026*/ 	.short	(.L_7 - .L_6)
	.align		4
.L_6:
        /*0028*/ 	.word	index@(_Z9_update64iPdS_S_S_ddddddd)
        /*002c*/ 	.word	0x00000000


	//----- nvinfo : EIATTR_MIN_STACK_SIZE
	.align		4
.L_7:
        /*0030*/ 	.byte	0x04, 0x12
        /*0032*/ 	.short	(.L_9 - .L_8)
	.align		4
.L_8:
        /*0034*/ 	.word	index@(_Z9_update64iPdS_S_S_ddddddd)
        /*0038*/ 	.word	0x00000000


	//----- nvinfo : EIATTR_MIN_STACK_SIZE
	.align		4
.L_9:
        /*003c*/ 	.byte	0x04, 0x12
        /*003e*/ 	.short	(.L_11 - .L_10)
	.align		4
.L_10:
        /*0040*/ 	.word	index@(_Z9_update32iPfS_S_S_ddddddd)
        /*0044*/ 	.word	0x00000000
.L_11:


//--------------------- .nv.compat                --------------------------
	.section	.nv.compat,"",@"SHT_CUDA_COMPAT_INFO"
	.align	4
        /*0000*/ 	.byte	0x02, 0x09, 0x00, 0x00, 0x02, 0x02, 0x01, 0x00, 0x02, 0x05, 0x05, 0x00, 0x03, 0x07, 0x01, 0x01
        /*0010*/ 	.byte	0x02, 0x03, 0x00, 0x00, 0x02, 0x06, 0x01, 0x00, 0x04, 0x0b, 0x08, 0x00, 0x01, 0x00, 0x00, 0x00
        /*0020*/ 	.byte	0x00, 0x00, 0x00, 0x00


//--------------------- .nv.info._Z9_update64iPdS_S_S_ddddddd --------------------------
	.section	.nv.info._Z9_update64iPdS_S_S_ddddddd,"",@"SHT_CUDA_INFO"
	.sectionflags	@""
	.align	4


	//----- nvinfo : EIATTR_CUDA_API_VERSION
	.align		4
        /*0000*/ 	.byte	0x04, 0x37
        /*0002*/ 	.short	(.L_13 - .L_12)
.L_12:
        /*0004*/ 	.word	0x00000082


	//----- nvinfo : EIATTR_KPARAM_INFO
	.align		4
.L_13:
        /*0008*/ 	.byte	0x04, 0x17
        /*000a*/ 	.short	(.L_15 - .L_14)
.L_14:
        /*000c*/ 	.word	0x00000000
        /*0010*/ 	.short	0x000b
        /*0012*/ 	.short	0x0058
        /*0014*/ 	.byte	0x00, 0xf0, 0x21, 0x00


	//----- nvinfo : EIATTR_KPARAM_INFO
	.align		4
.L_15:
        /*0018*/ 	.byte	0x04, 0x17
        /*001a*/ 	.short	(.L_17 - .L_16)
.L_16:
        /*001c*/ 	.word	0x00000000
        /*0020*/ 	.short	0x000a
        /*0022*/ 	.short	0x0050
        /*0024*/ 	.byte	0x00, 0xf0, 0x21, 0x00


	//----- nvinfo : EIATTR_KPARAM_INFO
	.align		4
.L_17:
        /*0028*/ 	.byte	0x04, 0x17
        /*002a*/ 	.short	(.L_19 - .L_18)
.L_18:
        /*002c*/ 	.word	0x00000000
        /*0030*/ 	.short	0x0009
        /*0032*/ 	.short	0x0048
        /*0034*/ 	.byte	0x00, 0xf0, 0x21, 0x00


	//----- nvinfo : EIATTR_KPARAM_INFO
	.align		4
.L_19:
        /*0038*/ 	.byte	0x04, 0x17
        /*003a*/ 	.short	(.L_21 - .L_20)
.L_20:
        /*003c*/ 	.word	0x00000000
        /*0040*/ 	.short	0x0008
        /*0042*/ 	.short	0x0040
        /*0044*/ 	.byte	0x00, 0xf0, 0x21, 0x00


	//----- nvinfo : EIATTR_KPARAM_INFO
	.align		4
.L_21:
        /*0048*/ 	.byte	0x04, 0x17
        /*004a*/ 	.short	(.L_23 - .L_22)
.L_22:
        /*004c*/ 	.word	0x00000000
        /*0050*/ 	.short	0x0007
        /*0052*/ 	.short	0x0038
        /*0054*/ 	.byte	0x00, 0xf0, 0x21, 0x00


	//----- nvinfo : EIATTR_KPARAM_INFO
	.align		4
.L_23:
        /*0058*/ 	.byte	0x04, 0x17
        /*005a*/ 	.short	(.L_25 - .L_24)
.L_24:
        /*005c*/ 	.word	0x00000000
        /*0060*/ 	.short	0x0006
        /*0062*/ 	.short	0x0030
        /*0064*/ 	.byte	0x00, 0xf0, 0x21, 0x00


	//----- nvinfo : EIATTR_KPARAM_INFO
	.align		4
.L_25:
        /*0068*/ 	.byte	0x04, 0x17
        /*006a*/ 	.short	(.L_27 - .L_26)
.L_26:
        /*006c*/ 	.word	0x00000000
        /*0070*/ 	.short	0x0005
        /*0072*/ 	.short	0x0028
        /*0074*/ 	.byte	0x00, 0xf0, 0x21, 0x00


	//----- nvinfo : EIATTR_KPARAM_INFO
	.align		4
.L_27:
        /*0078*/ 	.byte	0x04, 0x17
        /*007a*/ 	.short	(.L_29 - .L_28)
.L_28:
        /*007c*/ 	.word	0x00000000
        /*0080*/ 	.short	0x0004
        /*0082*/ 	.short	0x0020
        /*0084*/ 	.byte	0x00, 0xf5, 0x21, 0x00


	//----- nvinfo : EIATTR_KPARAM_INFO
	.align		4
.L_29:
        /*0088*/ 	.byte	0x04, 0x17
        /*008a*/ 	.short	(.L_31 - .L_30)
.L_30:
        /*008c*/ 	.word	0x00000000
        /*0090*/ 	.short	0x0003
        /*0092*/ 	.short	0x0018
        /*0094*/ 	.byte	0x00, 0xf5, 0x21, 0x00


	//----- nvinfo : EIATTR_KPARAM_INFO
	.align		4
.L_31:
        /*0098*/ 	.byte	0x04, 0x17
        /*009a*/ 	.short	(.L_33 - .L_32)
.L_32:
        /*009c*/ 	.word	0x00000000
        /*00a0*/ 	.short	0x0002
        /*00a2*/ 	.short	0x0010
        /*00a4*/ 	.byte	0x00, 0xf5, 0x21, 0x00


	//----- nvinfo : EIATTR_KPARAM_INFO
	.align		4
.L_33:
        /*00a8*/ 	.byte	0x04, 0x17
        /*00aa*/ 	.short	(.L_35 - .L_34)
.L_34:
        /*00ac*/ 	.word	0x00000000
        /*00b0*/ 	.short	0x0001
        /*00b2*/ 	.short	0x0008
        /*00b4*/ 	.byte	0x00, 0xf5, 0x21, 0x00


	//----- nvinfo : EIATTR_KPARAM_INFO
	.align		4
.L_35:
        /*00b8*/ 	.byte	0x04, 0x17
        /*00ba*/ 	.short	(.L_37 - .L_36)
.L_36:
        /*00bc*/ 	.word	0x00000000
        /*00c0*/ 	.short	0x0000
        /*00c2*/ 	.short	0x0000
        /*00c4*/ 	.byte	0x00, 0xf0, 0x11, 0x00


	//----- nvinfo : EIATTR_SPARSE_MMA_MASK
	.align		4
.L_37:
        /*00c8*/ 	.byte	0x03, 0x50
        /*00ca*/ 	.short	0x0000


	//----- nvinfo : EIATTR_MAXREG_COUNT
	.align		4
        /*00cc*/ 	.byte	0x03, 0x1b
        /*00ce*/ 	.short	0x00ff


	//----- nvinfo : EIATTR_MERCURY_ISA_VERSION
	.align		4
        /*00d0*/ 	.byte	0x03, 0x5f
        /*00d2*/ 	.short	0x0101


	//----- nvinfo : EIATTR_VRC_CTA_INIT_COUNT
	.align		4
        /*00d4*/ 	.byte	0x02, 0x4a
	.zero		1
	.zero		1


	//----- nvinfo : EIATTR_EXIT_INSTR_OFFSETS
	.align		4
        /*00d8*/ 	.byte	0x04, 0x1c
        /*00da*/ 	.short	(.L_39 - .L_38)


	//   ....[0]....
.L_38:
        /*00dc*/ 	.word	0x00000070


	//   ....[1]....
        /*00e0*/ 	.word	0x000003e0


	//----- nvinfo : EIATTR_CRS_STACK_SIZE
	.align		4
.L_39:
        /*00e4*/ 	.byte	0x04, 0x1e
        /*00e6*/ 	.short	(.L_41 - .L_40)
.L_40:
        /*00e8*/ 	.word	0x00000000


	//----- nvinfo : EIATTR_CBANK_PARAM_SIZE
	.align		4
.L_41:
        /*00ec*/ 	.byte	0x03, 0x19
        /*00ee*/ 	.short	0x0060


	//----- nvinfo : EIATTR_PARAM_CBANK
	.align		4
        /*00f0*/ 	.byte	0x04, 0x0a
        /*00f2*/ 	.short	(.L_43 - .L_42)
	.align		4
.L_42:
        /*00f4*/ 	.word	index@(.nv.constant0._Z9_update64iPdS_S_S_ddddddd)
        /*00f8*/ 	.short	0x0380
        /*00fa*/ 	.short	0x0060


	//----- nvinfo : EIATTR_SW_WAR
	.align		4
.L_43:
        /*00fc*/ 	.byte	0x04, 0x36
        /*00fe*/ 	.short	(.L_45 - .L_44)
.L_44:
        /*0100*/ 	.word	0x00000008
.L_45:


//--------------------- .nv.info._Z9_update32iPfS_S_S_ddddddd --------------------------
	.section	.nv.info._Z9_update32iPfS_S_S_ddddddd,"",@"SHT_CUDA_INFO"
	.sectionflags	@""
	.align	4


	//----- nvinfo : EIATTR_CUDA_API_VERSION
	.align		4
        /*0000*/ 	.byte	0x04, 0x37
        /*0002*/ 	.short	(.L_47 - .L_46)
.L_46:
        /*0004*/ 	.word	0x00000082


	//----- nvinfo : EIATTR_KPARAM_INFO
	.align		4
.L_47:
        /*0008*/ 	.byte	0x04, 0x17
        /*000a*/ 	.short	(.L_49 - .L_48)
.L_48:
        /*000c*/ 	.word	0x00000000
        /*0010*/ 	.short	0x000b
        /*0012*/ 	.short	0x0058
        /*0014*/ 	.byte	0x00, 0xf0, 0x21, 0x00


	//----- nvinfo : EIATTR_KPARAM_INFO
	.align		4
.L_49:
        /*0018*/ 	.byte	0x04, 0x17
        /*001a*/ 	.short	(.L_51 - .L_50)
.L_50:
        /*001c*/ 	.word	0x00000000
        /*0020*/ 	.short	0x000a
        /*0022*/ 	.short	0x0050
        /*0024*/ 	.byte	0x00, 0xf0, 0x21, 0x00


	//----- nvinfo : EIATTR_KPARAM_INFO
	.align		4
.L_51:
        /*0028*/ 	.byte	0x04, 0x17
        /*002a*/ 	.short	(.L_53 - .L_52)
.L_52:
        /*002c*/ 	.word	0x00000000
        /*0030*/ 	.short	0x0009
        /*0032*/ 	.short	0x0048
        /*0034*/ 	.byte	0x00, 0xf0, 0x21, 0x00


	//----- nvinfo : EIATTR_KPARAM_INFO
	.align		4
.L_53:
        /*0038*/ 	.byte	0x04, 0x17
        /*003a*/ 	.short	(.L_55 - .L_54)
.L_54:
        /*003c*/ 	.word	0x00000000
        /*0040*/ 	.short	0x0008
        /*0042*/ 	.short	0x0040
        /*0044*/ 	.byte	0x00, 0xf0, 0x21, 0x00


	//----- nvinfo : EIATTR_KPARAM_INFO
	.align		4
.L_55:
        /*0048*/ 	.byte	0x04, 0x17
        /*004a*/ 	.short	(.L_57 - .L_56)
.L_56:
        /*004c*/ 	.word	0x00000000
        /*0050*/ 	.short	0x0007
        /*0052*/ 	.short	0x0038
        /*0054*/ 	.byte	0x00, 0xf0, 0x21, 0x00


	//----- nvinfo : EIATTR_KPARAM_INFO
	.align		4
.L_57:
        /*0058*/ 	.byte	0x04, 0x17
        /*005a*/ 	.short	(.L_59 - .L_58)
.L_58:
        /*005c*/ 	.word	0x00000000
        /*0060*/ 	.short	0x0006
        /*0062*/ 	.short	0x0030
        /*0064*/ 	.byte	0x00, 0xf0, 0x21, 0x00


	//----- nvinfo : EIATTR_KPARAM_INFO
	.align		4
.L_59:
        /*0068*/ 	.byte	0x04, 0x17
        /*006a*/ 	.short	(.L_61 - .L_60)
.L_60:
        /*006c*/ 	.word	0x00000000
        /*0070*/ 	.short	0x0005
        /*0072*/ 	.short	0x0028
        /*0074*/ 	.byte	0x00, 0xf0, 0x21, 0x00


	//----- nvinfo : EIATTR_KPARAM_INFO
	.align		4
.L_61:
        /*0078*/ 	.byte	0x04, 0x17
        /*007a*/ 	.short	(.L_63 - .L_62)
.L_62:
        /*007c*/ 	.word	0x00000000
        /*0080*/ 	.short	0x0004
        /*0082*/ 	.short	0x0020
        /*0084*/ 	.byte	0x00, 0xf5, 0x21, 0x00


	//----- nvinfo : EIATTR_KPARAM_INFO
	.align		4
.L_63:
        /*0088*/ 	.byte	0x04, 0x17
        /*008a*/ 	.short	(.L_65 - .L_64)
.L_64:
        /*008c*/ 	.word	0x00000000
        /*0090*/ 	.short	0x0003
        /*0092*/ 	.short	0x0018
        /*0094*/ 	.byte	0x00, 0xf5, 0x21, 0x00


	//----- nvinfo : EIATTR_KPARAM_INFO
	.align		4
.L_65:
        /*0098*/ 	.byte	0x04, 0x17
        /*009a*/ 	.short	(.L_67 - .L_66)
.L_66:
        /*009c*/ 	.word	0x00000000
        /*00a0*/ 	.short	0x0002
        /*00a2*/ 	.short	0x0010
        /*00a4*/ 	.byte	0x00, 0xf5, 0x21, 0x00


	//----- nvinfo : EIATTR_KPARAM_INFO
	.align		4
.L_67:
        /*00a8*/ 	.byte	0x04, 0x17
        /*00aa*/ 	.short	(.L_69 - .L_68)
.L_68:
        /*00ac*/ 	.word	0x00000000
        /*00b0*/ 	.short	0x0001
        /*00b2*/ 	.short	0x0008
        /*00b4*/ 	.byte	0x00, 0xf5, 0x21, 0x00


	//----- nvinfo : EIATTR_KPARAM_INFO
	.align		4
.L_69:
        /*00b8*/ 	.byte	0x04, 0x17
        /*00ba*/ 	.short	(.L_71 - .L_70)
.L_70:
        /*00bc*/ 	.word	0x00000000
        /*00c0*/ 	.short	0x0000
        /*00c2*/ 	.short	0x0000
        /*00c4*/ 	.byte	0x00, 0xf0, 0x11, 0x00


	//----- nvinfo : EIATTR_SPARSE_MMA_MASK
	.align		4
.L_71:
        /*00c8*/ 	.byte	0x03, 0x50
        /*00ca*/ 	.short	0x0000


	//----- nvinfo : EIATTR_MAXREG_COUNT
	.align		4
        /*00cc*/ 	.byte	0x03, 0x1b
        /*00ce*/ 	.short	0x00ff


	//----- nvinfo : EIATTR_MERCURY_ISA_VERSION
	.align		4
        /*00d0*/ 	.byte	0x03, 0x5f
        /*00d2*/ 	.short	0x0101


	//----- nvinfo : EIATTR_VRC_CTA_INIT_COUNT
	.align		4
        /*00d4*/ 	.byte	0x02, 0x4a
	.zero		1
	.zero		1


	//----- nvinfo : EIATTR_EXIT_INSTR_OFFSETS
	.align		4
        /*00d8*/ 	.byte	0x04, 0x1c
        /*00da*/ 	.short	(.L_73 - .L_72)


	//   ....[0]....
.L_72:
        /*00dc*/ 	.word	0x00000070


	//   ....[1]....
        /*00e0*/ 	.word	0x00000460


	//----- nvinfo : EIATTR_CRS_STACK_SIZE
	.align		4
.L_73:
        /*00e4*/ 	.byte	0x04, 0x1e
        /*00e6*/ 	.short	(.L_75 - .L_74)
.L_74:
        /*00e8*/ 	.word	0x00000000


	//----- nvinfo : EIATTR_CBANK_PARAM_SIZE
	.align		4
.L_75:
        /*00ec*/ 	.byte	0x03, 0x19
        /*00ee*/ 	.short	0x0060


	//----- nvinfo : EIATTR_PARAM_CBANK
	.align		4
        /*00f0*/ 	.byte	0x04, 0x0a
        /*00f2*/ 	.short	(.L_77 - .L_76)
	.align		4
.L_76:
        /*00f4*/ 	.word	index@(.nv.constant0._Z9_update32iPfS_S_S_ddddddd)
        /*00f8*/ 	.short	0x0380
        /*00fa*/ 	.short	0x0060


	//----- nvinfo : EIATTR_SW_WAR
	.align		4
.L_77:
        /*00fc*/ 	.byte	0x04, 0x36
        /*00fe*/ 	.short	(.L_79 - .L_78)
.L_78:
        /*0100*/ 	.word	0x00000008
.L_79:


//--------------------- .nv.callgraph             --------------------------
	.section	.nv.callgraph,"",@"SHT_CUDA_CALLGRAPH"
	.align	4
	.sectionentsize	8
	.align		4
        /*0000*/ 	.word	0x00000000
	.align		4
        /*0004*/ 	.word	0xffffffff
	.align		4
        /*0008*/ 	.word	0x00000000
	.align		4
        /*000c*/ 	.word	0xfffffffe
	.align		4
        /*0010*/ 	.word	0x00000000
	.align		4
        /*0014*/ 	.word	0xfffffffd
	.align		4
        /*0018*/ 	.word	0x00000000
	.align		4
        /*001c*/ 	.word	0xfffffffc


//--------------------- .text._Z9_update64iPdS_S_S_ddddddd --------------------------
	.section	.text._Z9_update64iPdS_S_S_ddddddd,"ax",@progbits
	.align	128
        .global         _Z9_update64iPdS_S_S_ddddddd
        .type           _Z9_update64iPdS_S_S_ddddddd,@function
        .size           _Z9_update64iPdS_S_S_ddddddd,(.L_x_10 - _Z9_update64iPdS_S_S_ddddddd)
        .other          _Z9_update64iPdS_S_S_ddddddd,@"STO_CUDA_ENTRY STV_DEFAULT"
_Z9_update64iPdS_S_S_ddddddd:
.text._Z9_update64iPdS_S_S_ddddddd:
[----:B------:R-:W-:Y:S01]  /*0000*/  LDC R1, c[0x0][0x37c] ;  /* 0x0000df00ff017b82 */ /* 0x000fe20000000800 */
[----:B------:R-:W0:Y:S07]  /*0010*/  S2R R7, SR_TID.X ;  /* 0x0000000000077919 */ /* 0x000e2e0000002100 */
[----:B------:R-:W0:Y:S01]  /*0020*/  S2UR UR4, SR_CTAID.X ;  /* 0x00000000000479c3 */ /* 0x000e220000002500 */
[----:B------:R-:W1:Y:S07]  /*0030*/  LDCU UR5, c[0x0][0x380] ;  /* 0x00007000ff0577ac */ /* 0x000e6e0008000800 */
[----:B------:R-:W0:Y:S02]  /*0040*/  LDC R0, c[0x0][0x360] ;  /* 0x0000d800ff007b82 */ /* 0x000e240000000800 */
[----:B0-----:R-:W-:-:S05]  /*0050*/  IMAD R7, R0, UR4, R7 ;  /* 0x0000000400077c24 */ /* 0x001fca000f8e0207 */
[----:B-1----:R-:W-:-:S13]  /*0060*/  ISETP.GE.AND P0, PT, R7, UR5, PT ;  /* 0x0000000507007c0c */ /* 0x002fda000bf06270 */
[----:B------:R-:W-:Y:S05]  /*0070*/  @P0 EXIT ;  /* 0x000000000000094d */ /* 0x000fea0003800000 */
[----:B------:R-:W0:Y:S01]  /*0080*/  LDC.64 R8, c[0x0][0x398] ;  /* 0x0000e600ff087b82 */ /* 0x000e220000000a00 */
[----:B------:R-:W1:Y:S01]  /*0090*/  LDCU.64 UR4, c[0x0][0x358] ;  /* 0x00006b00ff0477ac */ /* 0x000e620008000a00 */
[----:B------:R-:W2:Y:S06]  /*00a0*/  LDCU.128 UR8, c[0x0][0x3d0] ;  /* 0x00007a00ff0877ac */ /* 0x000eac0008000c00 */
[----:B------:R-:W3:Y:S01]  /*00b0*/  LDC.64 R2, c[0x0][0x388] ;  /* 0x0000e200ff027b82 */ /* 0x000ee20000000a00 */
[----:B------:R-:W4:Y:S07]  /*00c0*/  LDCU.64 UR6, c[0x0][0x3c0] ;  /* 0x00007800ff0677ac */ /* 0x000f2e0008000a00 */
[----:B------:R-:W5:Y:S08]  /*00d0*/  LDC.64 R14, c[0x0][0x3a0] ;  /* 0x0000e800ff0e7b82 */ /* 0x000f700000000a00 */
[----:B------:R-:W2:Y:S01]  /*00e0*/  LDC.64 R4, c[0x0][0x390] ;  /* 0x0000e400ff047b82 */ /* 0x000ea20000000a00 */
[----:B0-----:R-:W-:-:S06]  /*00f0*/  IMAD.WIDE R8, R7, 0x8, R8 ;  /* 0x0000000807087825 */ /* 0x001fcc00078e0208 */
[----:B-1----:R-:W4:Y:S01]  /*0100*/  LDG.E.64 R8, desc[UR4][R8.64] ;  /* 0x0000000408087981 */ /* 0x002f22000c1e1b00 */
[C---:B---3--:R-:W-:Y:S01]  /*0110*/  IMAD.WIDE R2, R7.reuse, 0x8, R2 ;  /* 0x0000000807027825 */ /* 0x048fe200078e0202 */
[----:B------:R-:W0:Y:S04]  /*0120*/  LDC.64 R16, c[0x0][0x3a8] ;  /* 0x0000ea00ff107b82 */ /* 0x000e280000000a00 */
[----:B------:R-:W4:Y:S01]  /*0130*/  LDG.E.64 R10, desc[UR4][R2.64] ;  /* 0x00000004020a7981 */ /* 0x000f22000c1e1b00 */
[----:B-----5:R-:W-:-:S06]  /*0140*/  IMAD.WIDE R14, R7, 0x8, R14 ;  /* 0x00000008070e7825 */ /* 0x020fcc00078e020e */
[----:B------:R-:W3:Y:S01]  /*0150*/  LDG.E.64 R14, desc[UR4][R14.64] ;  /* 0x000000040e0e7981 */ /* 0x000ee2000c1e1b00 */
[----:B--2---:R-:W-:-:S05]  /*0160*/  IMAD.WIDE R4, R7, 0x8, R4 ;  /* 0x0000000807047825 */ /* 0x004fca00078e0204 */
[----:B------:R-:W0:Y:S01]  /*0170*/  LDG.E.64 R6, desc[UR4][R4.64] ;  /* 0x0000000404067981 */ /* 0x000e22000c1e1b00 */
[----:B------:R-:W1:Y:S01]  /*0180*/  LDCU.64 UR12, c[0x0][0x3c0] ;  /* 0x00007800ff0c77ac */ /* 0x000e620008000a00 */
[----:B------:R-:W-:Y:S01]  /*0190*/  BSSY.RECONVERGENT B0, `(.L_x_0) ;  /* 0x0000014000007945 */ /* 0x000fe20003800200 */
[----:B----4-:R-:W-:-:S08]  /*01a0*/  DADD R12, R8, -R10 ;  /* 0x00000000080c7229 */ /* 0x010fd0000000080a */
[----:B------:R-:W-:Y:S02]  /*01b0*/  DMUL R12, R12, UR8 ;  /* 0x000000080c0c7c28 */ /* 0x000fe40008000000 */
[----:B---3--:R-:W-:-:S06]  /*01c0*/  DADD R10, -R10, R14 ;  /* 0x000000000a0a7229 */ /* 0x008fcc000000010e */
[----:B0-----:R-:W-:Y:S01]  /*01d0*/  DFMA R6, R6, R16, R12 ;  /* 0x000000100606722b */ /* 0x001fe2000000000c */
[----:B------:R-:W0:Y:S07]  /*01e0*/  LDCU.64 UR8, c[0x0][0x3b0] ;  /* 0x00007600ff0877ac */ /* 0x000e2e0008000a00 */
[----:B------:R-:W-:-:S08]  /*01f0*/  DFMA R10, R10, UR10, R6 ;  /* 0x0000000a0a0a7c2b */ /* 0x000fd00008000006 */
[----:B------:R-:W-:Y:S01]  /*0200*/  DSETP.GEU.AND P0, PT, R10, UR6, PT ;  /* 0x000000060a007e2a */ /* 0x000fe2000bf0e000 */
[----:B-1----:R-:W-:Y:S01]  /*0210*/  IMAD.U32 R8, RZ, RZ, UR12 ;  /* 0x0000000cff087e24 */ /* 0x002fe2000f8e00ff */
[----:B------:R-:W-:Y:S02]  /*0220*/  MOV R9, UR13 ;  /* 0x0000000d00097c02 */ /* 0x000fe40008000f00 */
[----:B0-----:R-:W-:Y:S02]  /*0230*/  MOV R6, UR8 ;  /* 0x0000000800067c02 */ /* 0x001fe40008000f00 */
[----:B------:R-:W-:-:S08]  /*0240*/  MOV R7, UR9 ;  /* 0x0000000900077c02 */ /* 0x000fd00008000f00 */
[----:B------:R-:W-:Y:S05]  /*0250*/  @!P0 BRA `(.L_x_1) ;  /* 0x00000000001c8947 */ /* 0x000fea0003800000 */
[----:B------:R-:W0:Y:S01]  /*0260*/  LDCU.64 UR6, c[0x0][0x3c8] ;  /* 0x00007900ff0677ac */ /* 0x000e220008000a00 */
[----:B------:R-:W1:Y:S01]  /*0270*/  LDCU.64 UR8, c[0x0][0x3c8] ;  /* 0x00007900ff0877ac */ /* 0x000e620008000a00 */
[----:B0-----:R-:W-:Y:S01]  /*0280*/  DSETP.GT.AND P0, PT, R10, UR6, PT ;  /* 0x000000060a007e2a */ /* 0x001fe2000bf04000 */
[----:B-1----:R-:W-:Y:S01]  /*0290*/  IMAD.U32 R8, RZ, RZ, UR8 ;  /* 0x00000008ff087e24 */ /* 0x002fe2000f8e00ff */
[----:B------:R-:W-:-:S12]  /*02a0*/  MOV R9, UR9 ;  /* 0x0000000900097c02 */ /* 0x000fd80008000f00 */
[----:B------:R-:W-:Y:S01]  /*02b0*/  @!P0 IMAD.MOV.U32 R8, RZ, RZ, R10 ;  /* 0x000000ffff088224 */ /* 0x000fe200078e000a */
[----:B------:R-:W-:-:S07]  /*02c0*/  @!P0 MOV R9, R11 ;  /* 0x0000000b00098202 */ /* 0x000fce0000000f00 */
.L_x_1:
[----:B------:R-:W-:Y:S05]  /*02d0*/  BSYNC.RECONVERGENT B0 ;  /* 0x0000000000007941 */ /* 0x000fea0003800200 */
.L_x_0:
[----:B------:R0:W-:Y:S01]  /*02e0*/  STG.E.64 desc[UR4][R4.64], R8 ;  /* 0x0000000804007986 */ /* 0x0001e2000c101b04 */
[----:B------:R-:W1:Y:S03]  /*02f0*/  LDCU.64 UR6, c[0x0][0x3b0] ;  /* 0x00007600ff0677ac */ /* 0x000e660008000a00 */
[----:B------:R-:W2:Y:S01]  /*0300*/  LDG.E.64 R10, desc[UR4][R2.64] ;  /* 0x00000004020a7981 */ /* 0x000ea2000c1e1b00 */
[----:B------:R-:W-:Y:S01]  /*0310*/  BSSY.RECONVERGENT B0, `(.L_x_2) ;  /* 0x000000b000007945 */ /* 0x000fe20003800200 */
[----:B--2---:R-:W-:-:S08]  /*0320*/  DADD R10, R10, R8 ;  /* 0x000000000a0a7229 */ /* 0x004fd00000000008 */
[----:B-1----:R-:W-:-:S14]  /*0330*/  DSETP.GEU.AND P0, PT, R10, UR6, PT ;  /* 0x000000060a007e2a */ /* 0x002fdc000bf0e000 */
[----:B0-----:R-:W-:Y:S05]  /*0340*/  @!P0 BRA `(.L_x_3) ;  /* 0x00000000001c8947 */ /* 0x001fea0003800000 */
[----:B------:R-:W0:Y:S01]  /*0350*/  LDCU.64 UR6, c[0x0][0x3b8] ;  /* 0x00007700ff0677ac */ /* 0x000e220008000a00 */
[----:B------:R-:W1:Y:S01]  /*0360*/  LDCU.64 UR8, c[0x0][0x3b8] ;  /* 0x00007700ff0877ac */ /* 0x000e620008000a00 */
[----:B0-----:R-:W-:Y:S01]  /*0370*/  DSETP.GT.AND P0, PT, R10, UR6, PT ;  /* 0x000000060a007e2a */ /* 0x001fe2000bf04000 */
[----:B-1----:R-:W-:Y:S01]  /*0380*/  MOV R6, UR8 ;  /* 0x0000000800067c02 */ /* 0x002fe20008000f00 */
[----:B------:R-:W-:-:S12]  /*0390*/  IMAD.U32 R7, RZ, RZ, UR9 ;  /* 0x00000009ff077e24 */ /* 0x000fd8000f8e00ff */
[----:B------:R-:W-:Y:S02]  /*03a0*/  @!P0 MOV R6, R10 ;  /* 0x0000000a00068202 */ /* 0x000fe40000000f00 */
[----:B------:R-:W-:-:S07]  /*03b0*/  @!P0 MOV R7, R11 ;  /* 0x0000000b00078202 */ /* 0x000fce0000000f00 */
.L_x_3:
[----:B------:R-:W-:Y:S05]  /*03c0*/  BSYNC.RECONVERGENT B0 ;  /* 0x0000000000007941 */ /* 0x000fea0003800200 */
.L_x_2:
[----:B------:R-:W-:Y:S01]  /*03d0*/  STG.E.64 desc[UR4][R2.64], R6 ;  /* 0x0000000602007986 */ /* 0x000fe2000c101b04 */
[----:B------:R-:W-:Y:S05]  /*03e0*/  EXIT ;  /* 0x000000000000794d */ /* 0x000fea0003800000 */
.L_x_4:
[----:B------:R-:W-:-:S00]  /*03f0*/  BRA `(.L_x_4) ;  /* 0xfffffffc00fc7947 */ /* 0x000fc0000383ffff */
[----:B------:R-:W-:-:S00]  /*0400*/  NOP ;  /* 0x0000000000007918 */ /* 0x000fc00000000000 */
[----:B------:R-:W-:-:S00]  /*0410*/  NOP ;  /* 0x0000000000007918 */ /* 0x000fc00000000000 */
[----:B------:R-:W-:-:S00]  /*0420*/  NOP ;  /* 0x0000000000007918 */ /* 0x000fc00000000000 */
[----:B------:R-:W-:-:S00]  /*0430*/  NOP ;  /* 0x0000000000007918 */ /* 0x000fc00000000000 */
[----:B------:R-:W-:-:S00]  /*0440*/  NOP ;  /* 0x0000000000007918 */ /* 0x000fc00000000000 */
[----:B------:R-:W-:-:S00]  /*0450*/  NOP ;  /* 0x0000000000007918 */ /* 0x000fc00000000000 */
[----:B------:R-:W-:-:S00]  /*0460*/  NOP ;  /* 0x0000000000007918 */ /* 0x000fc00000000000 */
[----:B------:R-:W-:-:S00]  /*0470*/  NOP ;  /* 0x0000000000007918 */ /* 0x000fc00000000000 */
.L_x_10:


//--------------------- .text._Z9_update32iPfS_S_S_ddddddd --------------------------
	.section	.text._Z9_update32iPfS_S_S_ddddddd,"ax",@progbits
	.align	128
        .global         _Z9_update32iPfS_S_S_ddddddd
        .type           _Z9_update32iPfS_S_S_ddddddd,@function
        .size           _Z9_update32iPfS_S_S_ddddddd,(.L_x_11 - _Z9_update32iPfS_S_S_ddddddd)
        .other          _Z9_update32iPfS_S_S_ddddddd,@"STO_CUDA_ENTRY STV_DEFAULT"
_Z9_update32iPfS_S_S_ddddddd:
.text._Z9_update32iPfS_S_S_ddddddd:
        /* <DEDUP_REMOVED lines=16> */
[----:B-1----:R-:W4:Y:S01]  /*0100*/  LDG.E R8, desc[UR4][R8.64] ;  /* 0x0000000408087981 */ /* 0x002f22000c1e1900 */
[C---:B---3--:R-:W-:Y:S01]  /*0110*/  IMAD.WIDE R2, R7.reuse, 0x4, R2 ;  /* 0x0000000407027825 */ /* 0x048fe200078e0202 */
[----:B------:R-:W0:Y:S04]  /*0120*/  LDC.64 R14, c[0x0][0x3a8] ;  /* 0x0000ea00ff0e7b82 */ /* 0x000e280000000a00 */
[----:B------:R-:W4:Y:S01]  /*0130*/  LDG.E R17, desc[UR4][R2.64] ;  /* 0x0000000402117981 */ /* 0x000f22000c1e1900 */
[----:B-----5:R-:W-:-:S05]  /*0140*/  IMAD.WIDE R4, R7, 0x4, R4 ;  /* 0x0000000407047825 */ /* 0x020fca00078e0204 */
[----:B------:R-:W3:Y:S01]  /*0150*/  LDG.E R0, desc[UR4][R4.64] ;  /* 0x0000000404007981 */ /* 0x000ee2000c1e1900 */
[----:B--2---:R-:W-:-:S06]  /*0160*/  IMAD.WIDE R12, R7, 0x4, R12 ;  /* 0x00000004070c7825 */ /* 0x004fcc00078e020c */
[----:B------:R-:W2:Y:S01]  /*0170*/  LDG.E R12, desc[UR4][R12.64] ;  /* 0x000000040c0c7981 */ /* 0x000ea2000c1e1900 */
[----:B------:R-:W-:Y:S01]  /*0180*/  BSSY.RECONVERGENT B0, `(.L_x_5) ;  /* 0x000001a000007945 */ /* 0x000fe20003800200 */
[----:B----4-:R-:W-:-:S04]  /*0190*/  FADD R16, R8, -R17 ;  /* 0x8000001108107221 */ /* 0x010fc80000000000 */
[----:B------:R-:W1:Y:S08]  /*01a0*/  F2F.F64.F32 R10, R16 ;  /* 0x00000010000a7310 */ /* 0x000e700000201800 */
[----:B---3--:R-:W0:Y:S01]  /*01b0*/  F2F.F64.F32 R6, R0 ;  /* 0x0000000000067310 */ /* 0x008e220000201800 */
[----:B--2---:R-:W-:Y:S01]  /*01c0*/  FADD R17, -R17, R12 ;  /* 0x0000000c11117221 */ /* 0x004fe20000000100 */
[----:B-1----:R-:W-:-:S06]  /*01d0*/  DMUL R10, R10, UR8 ;  /* 0x000000080a0a7c28 */ /* 0x002fcc0008000000 */
[----:B------:R-:W1:Y:S02]  /*01e0*/  F2F.F64.F32 R8, R17 ;  /* 0x0000001100087310 */ /* 0x000e640000201800 */
[----:B0-----:R-:W-:-:S08]  /*01f0*/  DFMA R6, R6, R14, R10 ;  /* 0x0000000e0606722b */ /* 0x001fd0000000000a */
[----:B-1----:R-:W-:-:S10]  /*0200*/  DFMA R10, R8, UR10, R6 ;  /* 0x0000000a080a7c2b */ /* 0x002fd40008000006 */
[----:B------:R-:W0:Y:S01]  /*0210*/  F2F.F32.F64 R10, R10 ;  /* 0x0000000a000a7310 */ /* 0x000e220000301000 */
[----:B------:R-:W1:Y:S01]  /*0220*/  LDCU.64 UR8, c[0x0][0x3b0] ;  /* 0x00007600ff0877ac */ /* 0x000e620008000a00 */
[----:B------:R-:W2:Y:S06]  /*0230*/  LDCU.64 UR10, c[0x0][0x3c0] ;  /* 0x00007800ff0a77ac */ /* 0x000eac0008000a00 */
[----:B0-----:R-:W0:Y:S02]  /*0240*/  F2F.F64.F32 R12, R10 ;  /* 0x0000000a000c7310 */ /* 0x001e240000201800 */
[----:B0-----:R-:W-:Y:S01]  /*0250*/  DSETP.GEU.AND P0, PT, R12, UR6, PT ;  /* 0x000000060c007e2a */ /* 0x001fe2000bf0e000 */
[----:B-1----:R-:W-:-:S02]  /*0260*/  MOV R6, UR8 ;  /* 0x0000000800067c02 */ /* 0x002fc40008000f00 */
[----:B------:R-:W-:Y:S02]  /*0270*/  MOV R7, UR9 ;  /* 0x0000000900077c02 */ /* 0x000fe40008000f00 */
[----:B--2---:R-:W-:Y:S02]  /*0280*/  MOV R8, UR10 ;  /* 0x0000000a00087c02 */ /* 0x004fe40008000f00 */
[----:B------:R-:W-:-:S07]  /*0290*/  MOV R9, UR11 ;  /* 0x0000000b00097c02 */ /* 0x000fce0008000f00 */
[----:B------:R-:W-:Y:S05]  /*02a0*/  @!P0 BRA `(.L_x_6) ;  /* 0x00000000001c8947 */ /* 0x000fea0003800000 */
[----:B------:R-:W0:Y:S01]  /*02b0*/  LDCU.64 UR6, c[0x0][0x3c8] ;  /* 0x00007900ff0677ac */ /* 0x000e220008000a00 */
[----:B------:R-:W1:Y:S01]  /*02c0*/  LDCU.64 UR8, c[0x0][0x3c8] ;  /* 0x00007900ff0877ac */ /* 0x000e620008000a00 */
[----:B0-----:R-:W-:Y:S01]  /*02d0*/  DSETP.GT.AND P0, PT, R12, UR6, PT ;  /* 0x000000060c007e2a */ /* 0x001fe2000bf04000 */
[----:B-1----:R-:W-:Y:S01]  /*02e0*/  MOV R8, UR8 ;  /* 0x0000000800087c02 */ /* 0x002fe20008000f00 */
[----:B------:R-:W-:-:S12]  /*02f0*/  IMAD.U32 R9, RZ, RZ, UR9 ;  /* 0x00000009ff097e24 */ /* 0x000fd8000f8e00ff */
[----:B------:R-:W-:Y:S02]  /*0300*/  @!P0 MOV R8, R12 ;  /* 0x0000000c00088202 */ /* 0x000fe40000000f00 */
[----:B------:R-:W-:-:S07]  /*0310*/  @!P0 MOV R9, R13 ;  /* 0x0000000d00098202 */ /* 0x000fce0000000f00 */
.L_x_6:
[----:B------:R-:W-:Y:S05]  /*0320*/  BSYNC.RECONVERGENT B0 ;  /* 0x0000000000007941 */ /* 0x000fea0003800200 */
.L_x_5:
[----:B------:R-:W0:Y:S01]  /*0330*/  F2F.F32.F64 R9, R8 ;  /* 0x0000000800097310 */ /* 0x000e220000301000 */
[----:B------:R-:W1:Y:S01]  /*0340*/  LDCU.64 UR6, c[0x0][0x3b0] ;  /* 0x00007600ff0677ac */ /* 0x000e620008000a00 */
[----:B0-----:R0:W-:Y:S04]  /*0350*/  STG.E desc[UR4][R4.64], R9 ;  /* 0x0000000904007986 */ /* 0x0011e8000c101904 */
[----:B------:R-:W2:Y:S01]  /*0360*/  LDG.E R0, desc[UR4][R2.64] ;  /* 0x0000000402007981 */ /* 0x000ea2000c1e1900 */
[----:B------:R-:W-:Y:S01]  /*0370*/  BSSY.RECONVERGENT B0, `(.L_x_7) ;  /* 0x000000c000007945 */ /* 0x000fe20003800200 */
[----:B--2---:R-:W-:-:S04]  /*0380*/  FADD R0, R9, R0 ;  /* 0x0000000009007221 */ /* 0x004fc80000000000 */
[----:B------:R-:W1:Y:S02]  /*0390*/  F2F.F64.F32 R10, R0 ;  /* 0x00000000000a7310 */ /* 0x000e640000201800 */
[----:B-1----:R-:W-:-:S14]  /*03a0*/  DSETP.GEU.AND P0, PT, R10, UR6, PT ;  /* 0x000000060a007e2a */ /* 0x002fdc000bf0e000 */
[----:B0-----:R-:W-:Y:S05]  /*03b0*/  @!P0 BRA `(.L_x_8) ;  /* 0x00000000001c8947 */ /* 0x001fea0003800000 */
[----:B------:R-:W0:Y:S01]  /*03c0*/  LDCU.64 UR6, c[0x0][0x3b8] ;  /* 0x00007700ff0677ac */ /* 0x000e220008000a00 */
[----:B------:R-:W1:Y:S01]  /*03d0*/  LDCU.64 UR8, c[0x0][0x3b8] ;  /* 0x00007700ff0877ac */ /* 0x000e620008000a00 */
[----:B0-----:R-:W-:Y:S01]  /*03e0*/  DSETP.GT.AND P0, PT, R10, UR6, PT ;  /* 0x000000060a007e2a */ /* 0x001fe2000bf04000 */
[----:B-1----:R-:W-:Y:S01]  /*03f0*/  IMAD.U32 R6, RZ, RZ, UR8 ;  /* 0x00000008ff067e24 */ /* 0x002fe2000f8e00ff */
[----:B------:R-:W-:-:S12]  /*0400*/  MOV R7, UR9 ;  /* 0x0000000900077c02 */ /* 0x000fd80008000f00 */
[----:B------:R-:W-:Y:S02]  /*0410*/  @!P0 MOV R6, R10 ;  /* 0x0000000a00068202 */ /* 0x000fe40000000f00 */
[----:B------:R-:W-:-:S07]  /*0420*/  @!P0 MOV R7, R11 ;  /* 0x0000000b00078202 */ /* 0x000fce0000000f00 */
.L_x_8:
[----:B------:R-:W-:Y:S05]  /*0430*/  BSYNC.RECONVERGENT B0 ;  /* 0x0000000000007941 */ /* 0x000fea0003800200 */
.L_x_7:
[----:B------:R-:W0:Y:S02]  /*0440*/  F2F.F32.F64 R7, R6 ;  /* 0x0000000600077310 */ /* 0x000e240000301000 */
[----:B0-----:R-:W-:Y:S01]  /*0450*/  STG.E desc[UR4][R2.64], R7 ;  /* 0x0000000702007986 */ /* 0x001fe2000c101904 */
[----:B------:R-:W-:Y:S05]  /*0460*/  EXIT ;  /* 0x000000000000794d */ /* 0x000fea0003800000 */
.L_x_9:
        /* <DEDUP_REMOVED lines=9> */
.L_x_11:


//--------------------- .nv.shared.reserved.0     --------------------------
	.section	.nv.shared.reserved.0,"aw",@nobits
	.weak		__nv_reservedSMEM_offset_0_alias
	.size		__nv_reservedSMEM_offset_0_alias, 0, 64
	.other		__nv_reservedSMEM_offset_0_alias,@"STO_CUDA_RESERVED_SHARED STV_DEFAULT"
__nv_reservedSMEM_offset_0_alias:
	.zero		0
	.zero		64


//--------------------- .nv.constant0._Z9_update64iPdS_S_S_ddddddd --------------------------
	.section	.nv.constant0._Z9_update64iPdS_S_S_ddddddd,"a",@progbits
	.sectionflags	@""
	.align	4
.nv.constant0._Z9_update64iPdS_S_S_ddddddd:
	.zero		992


//--------------------- .nv.constant0._Z9_update32iPfS_S_S_ddddddd --------------------------
	.section	.nv.constant0._Z9_update32iPfS_S_S_ddddddd,"a",@progbits
	.sectionflags	@""
	.align	4
.nv.constant0._Z9_update32iPfS_S_S_ddddddd:
	.zero		992


//--------------------- SYMBOLS --------------------------

	.type		.nv.reservedSmem.offset0,@object
	.size		.nv.reservedSmem.offset0,0x4
